//
// Generated by NVIDIA NVVM Compiler
//
// Compiler Build ID: CL-36424714
// Cuda compilation tools, release 13.0, V13.0.88
// Based on NVVM 20.0.0
//

.version 9.0
.target sm_100
.address_size 64

	// .globl	_Z18blellochScanKernelPiS_i
.extern .shared .align 16 .b8 temp[];

.visible .entry _Z18blellochScanKernelPiS_i(
	.param .u64 .ptr .align 1 _Z18blellochScanKernelPiS_i_param_0,
	.param .u64 .ptr .align 1 _Z18blellochScanKernelPiS_i_param_1,
	.param .u32 _Z18blellochScanKernelPiS_i_param_2
)
{
	.reg .pred 	%p<14>;
	.reg .b32 	%r<68>;
	.reg .b64 	%rd<17>;

	ld.param.u64 	%rd3, [_Z18blellochScanKernelPiS_i_param_0];
	ld.param.u64 	%rd4, [_Z18blellochScanKernelPiS_i_param_1];
	ld.param.u32 	%r25, [_Z18blellochScanKernelPiS_i_param_2];
	cvta.to.global.u64 	%rd1, %rd4;
	cvta.to.global.u64 	%rd2, %rd3;
	mov.u32 	%r1, %tid.x;
	shr.u32 	%r27, %r25, 31;
	add.s32 	%r28, %r25, %r27;
	shr.s32 	%r2, %r28, 1;
	add.s32 	%r3, %r2, %r1;
	setp.ge.s32 	%p1, %r1, %r25;
	mov.b32 	%r61, 0;
	@%p1 bra 	$L__BB0_2;
	mul.wide.u32 	%rd5, %r1, 4;
	add.s64 	%rd6, %rd2, %rd5;
	ld.global.u32 	%r61, [%rd6];
$L__BB0_2:
	shl.b32 	%r30, %r1, 2;
	mov.u32 	%r31, temp;
	add.s32 	%r6, %r31, %r30;
	st.shared.u32 	[%r6], %r61;
	setp.ge.s32 	%p2, %r3, %r25;
	mov.b32 	%r62, 0;
	@%p2 bra 	$L__BB0_4;
	mul.wide.s32 	%rd7, %r3, 4;
	add.s64 	%rd8, %rd2, %rd7;
	ld.global.u32 	%r62, [%rd8];
$L__BB0_4:
	shl.b32 	%r33, %r2, 2;
	add.s32 	%r9, %r6, %r33;
	st.shared.u32 	[%r9], %r62;
	shr.s32 	%r63, %r25, 1;
	setp.lt.s32 	%p3, %r63, 1;
	mov.b32 	%r65, 1;
	@%p3 bra 	$L__BB0_9;
	shl.b32 	%r35, %r1, 1;
	or.b32  	%r11, %r35, 1;
	mov.b32 	%r65, 1;
$L__BB0_6:
	bar.sync 	0;
	setp.ge.s32 	%p4, %r1, %r63;
	@%p4 bra 	$L__BB0_8;
	mul.lo.s32 	%r36, %r65, %r11;
	shl.b32 	%r37, %r36, 2;
	add.s32 	%r39, %r31, %r37;
	ld.shared.u32 	%r40, [%r39+-4];
	shl.b32 	%r41, %r65, 2;
	add.s32 	%r42, %r39, %r41;
	ld.shared.u32 	%r43, [%r42+-4];
	add.s32 	%r44, %r43, %r40;
	st.shared.u32 	[%r42+-4], %r44;
$L__BB0_8:
	shl.b32 	%r65, %r65, 1;
	shr.u32 	%r15, %r63, 1;
	setp.gt.u32 	%p5, %r63, 1;
	mov.u32 	%r63, %r15;
	@%p5 bra 	$L__BB0_6;
$L__BB0_9:
	bar.sync 	0;
	add.s32 	%r17, %r25, -1;
	shl.b32 	%r45, %r25, 2;
	add.s32 	%r18, %r31, %r45;
	ld.shared.u32 	%r19, [%r18+-4];
	setp.ne.s32 	%p6, %r1, 0;
	@%p6 bra 	$L__BB0_11;
	mov.b32 	%r47, 0;
	st.shared.u32 	[%r18+-4], %r47;
$L__BB0_11:
	setp.lt.s32 	%p7, %r25, 2;
	@%p7 bra 	$L__BB0_16;
	shl.b32 	%r49, %r1, 1;
	or.b32  	%r20, %r49, 1;
	mov.b32 	%r66, 1;
$L__BB0_13:
	shr.u32 	%r65, %r65, 1;
	bar.sync 	0;
	setp.ge.u32 	%p8, %r1, %r66;
	@%p8 bra 	$L__BB0_15;
	mul.lo.s32 	%r50, %r65, %r20;
	shl.b32 	%r51, %r50, 2;
	add.s32 	%r53, %r31, %r51;
	ld.shared.u32 	%r54, [%r53+-4];
	shl.b32 	%r55, %r65, 2;
	add.s32 	%r56, %r53, %r55;
	ld.shared.u32 	%r57, [%r56+-4];
	st.shared.u32 	[%r53+-4], %r57;
	add.s32 	%r58, %r57, %r54;
	st.shared.u32 	[%r56+-4], %r58;
$L__BB0_15:
	shl.b32 	%r66, %r66, 1;
	setp.lt.s32 	%p9, %r66, %r25;
	@%p9 bra 	$L__BB0_13;
$L__BB0_16:
	setp.ge.s32 	%p10, %r1, %r25;
	bar.sync 	0;
	@%p10 bra 	$L__BB0_20;
	setp.ge.s32 	%p11, %r1, %r17;
	@%p11 bra 	$L__BB0_19;
	ld.shared.u32 	%r59, [%r6+4];
	mul.wide.u32 	%rd11, %r1, 4;
	add.s64 	%rd12, %rd1, %rd11;
	st.global.u32 	[%rd12], %r59;
	bra.uni 	$L__BB0_20;
$L__BB0_19:
	mul.wide.u32 	%rd9, %r1, 4;
	add.s64 	%rd10, %rd1, %rd9;
	st.global.u32 	[%rd10], %r19;
$L__BB0_20:
	setp.ge.s32 	%p12, %r3, %r25;
	@%p12 bra 	$L__BB0_24;
	setp.ge.s32 	%p13, %r3, %r17;
	@%p13 bra 	$L__BB0_23;
	ld.shared.u32 	%r60, [%r9+4];
	mul.wide.s32 	%rd15, %r3, 4;
	add.s64 	%rd16, %rd1, %rd15;
	st.global.u32 	[%rd16], %r60;
	bra.uni 	$L__BB0_24;
$L__BB0_23:
	mul.wide.s32 	%rd13, %r3, 4;
	add.s64 	%rd14, %rd1, %rd13;
	st.global.u32 	[%rd14], %r19;
$L__BB0_24:
	ret;

}


// ===== COMPILED SASS (sm_100) =====

	.target	sm_100

	.elftype	@"ET_EXEC"


//--------------------- .note.nv.tkinfo           --------------------------
	.section	.note.nv.tkinfo,"",@"SHT_NOTE"
	.sectionflags	@"SHF_NOTE_NV_TKINFO"
	.tkinfo
        /*0018*/ 	.word	0x00000002
        /*0030*/ 	.string	""
        /*0030*/ 	.string	"ptxas"
        /*0030*/ 	.string	"Cuda compilation tools, release 13.0, V13.0.88"
        /*0030*/ 	.string	"Build cuda_13.0.r13.0/compiler.36424714_0"
        /*0030*/ 	.string	"-arch sm_100 -m 64 "



//--------------------- .note.nv.cuinfo           --------------------------
	.section	.note.nv.cuinfo,"",@"SHT_NOTE"
	.sectionflags	@"SHF_NOTE_NV_CUINFO"
        /*0018*/ 	.short	0x0002
        /*001a*/ 	.short	0x0064
        /*001c*/ 	.short	0x0082
	.zero		2


//--------------------- .nv.info                  --------------------------
	.section	.nv.info,"",@"SHT_CUDA_INFO"
	.align	4


	//----- nvinfo : EIATTR_REGCOUNT
	.align		4
        /*0000*/ 	.byte	0x04, 0x2f
        /*0002*/ 	.short	(.L_1 - .L_0)
	.align		4
.L_0:
        /*0004*/ 	.word	index@(_Z18blellochScanKernelPiS_i)
        /*0008*/ 	.word	0x00000010


	//----- nvinfo : EIATTR_FRAME_SIZE
	.align		4
.L_1:
        /*000c*/ 	.byte	0x04, 0x11
        /*000e*/ 	.short	(.L_3 - .L_2)
	.align		4
.L_2:
        /*0010*/ 	.word	index@(_Z18blellochScanKernelPiS_i)
        /*0014*/ 	.word	0x00000000


	//----- nvinfo : EIATTR_MIN_STACK_SIZE
	.align		4
.L_3:
        /*0018*/ 	.byte	0x04, 0x12
        /*001a*/ 	.short	(.L_5 - .L_4)
	.align		4
.L_4:
        /*001c*/ 	.word	index@(_Z18blellochScanKernelPiS_i)
        /*0020*/ 	.word	0x00000000
.L_5:


//--------------------- .nv.compat                --------------------------
	.section	.nv.compat,"",@"SHT_CUDA_COMPAT_INFO"
	.align	4
        /*0000*/ 	.byte	0x02, 0x09, 0x00, 0x00, 0x02, 0x02, 0x01, 0x00, 0x02, 0x05, 0x05, 0x00, 0x03, 0x07, 0x01, 0x01
        /*0010*/ 	.byte	0x02, 0x03, 0x00, 0x00, 0x02, 0x06, 0x01, 0x00, 0x04, 0x0b, 0x08, 0x00, 0x09, 0x00, 0x00, 0x00
        /*0020*/ 	.byte	0x00, 0x00, 0x00, 0x00


//--------------------- .nv.info._Z18blellochScanKernelPiS_i --------------------------
	.section	.nv.info._Z18blellochScanKernelPiS_i,"",@"SHT_CUDA_INFO"
	.sectionflags	@""
	.align	4


	//----- nvinfo : EIATTR_CUDA_API_VERSION
	.align		4
        /*0000*/ 	.byte	0x04, 0x37
        /*0002*/ 	.short	(.L_7 - .L_6)
.L_6:
        /*0004*/ 	.word	0x00000082


	//----- nvinfo : EIATTR_KPARAM_INFO
	.align		4
.L_7:
        /*0008*/ 	.byte	0x04, 0x17
        /*000a*/ 	.short	(.L_9 - .L_8)
.L_8:
        /*000c*/ 	.word	0x00000000
        /*0010*/ 	.short	0x0002
        /*0012*/ 	.short	0x0010
        /*0014*/ 	.byte	0x00, 0xf0, 0x11, 0x00


	//----- nvinfo : EIATTR_KPARAM_INFO
	.align		4
.L_9:
        /*0018*/ 	.byte	0x04, 0x17
        /*001a*/ 	.short	(.L_11 - .L_10)
.L_10:
        /*001c*/ 	.word	0x00000000
        /*0020*/ 	.short	0x0001
        /*0022*/ 	.short	0x0008
        /*0024*/ 	.byte	0x00, 0xf5, 0x21, 0x00


	//----- nvinfo : EIATTR_KPARAM_INFO
	.align		4
.L_11:
        /*0028*/ 	.byte	0x04, 0x17
        /*002a*/ 	.short	(.L_13 - .L_12)
.L_12:
        /*002c*/ 	.word	0x00000000
        /*0030*/ 	.short	0x0000
        /*0032*/ 	.short	0x0000
        /*0034*/ 	.byte	0x00, 0xf5, 0x21, 0x00


	//----- nvinfo : EIATTR_SPARSE_MMA_MASK
	.align		4
.L_13:
        /*0038*/ 	.byte	0x03, 0x50
        /*003a*/ 	.short	0x0000


	//----- nvinfo : EIATTR_MAXREG_COUNT
	.align		4
        /*003c*/ 	.byte	0x03, 0x1b
        /*003e*/ 	.short	0x00ff


	//----- nvinfo : EIATTR_NUM_BARRIERS
	.align		4
        /*0040*/ 	.byte	0x02, 0x4c
        /*0042*/ 	.byte	0x01
	.zero		1


	//----- nvinfo : EIATTR_MERCURY_ISA_VERSION
	.align		4
        /*0044*/ 	.byte	0x03, 0x5f
        /*0046*/ 	.short	0x0101


	//----- nvinfo : EIATTR_VRC_CTA_INIT_COUNT
	.align		4
        /*0048*/ 	.byte	0x02, 0x4a
	.zero		1
	.zero		1


	//----- nvinfo : EIATTR_EXIT_INSTR_OFFSETS
	.align		4
        /*004c*/ 	.byte	0x04, 0x1c
        /*004e*/ 	.short	(.L_15 - .L_14)


	//   ....[0]....
.L_14:
        /*0050*/ 	.word	0x00000510


	//   ....[1]....
        /*0054*/ 	.word	0x00000570


	//   ....[2]....
        /*0058*/ 	.word	0x000005b0


	//----- nvinfo : EIATTR_CRS_STACK_SIZE
	.align		4
.L_15:
        /*005c*/ 	.byte	0x04, 0x1e
        /*005e*/ 	.short	(.L_17 - .L_16)
.L_16:
        /*0060*/ 	.word	0x00000000


	//----- nvinfo : EIATTR_CBANK_PARAM_SIZE
	.align		4
.L_17:
        /*0064*/ 	.byte	0x03, 0x19
        /*0066*/ 	.short	0x0014


	//----- nvinfo : EIATTR_PARAM_CBANK
	.align		4
        /*0068*/ 	.byte	0x04, 0x0a
        /*006a*/ 	.short	(.L_19 - .L_18)
	.align		4
.L_18:
        /*006c*/ 	.word	index@(.nv.constant0._Z18blellochScanKernelPiS_i)
        /*0070*/ 	.short	0x0380
        /*0072*/ 	.short	0x0014


	//----- nvinfo : EIATTR_SW_WAR
	.align		4
.L_19:
        /*0074*/ 	.byte	0x04, 0x36
        /*0076*/ 	.short	(.L_21 - .L_20)
.L_20:
        /*0078*/ 	.word	0x00000008
.L_21:


//--------------------- .nv.callgraph             --------------------------
	.section	.nv.callgraph,"",@"SHT_CUDA_CALLGRAPH"
	.align	4
	.sectionentsize	8
	.align		4
        /*0000*/ 	.word	0x00000000
	.align		4
        /*0004*/ 	.word	0xffffffff
	.align		4
        /*0008*/ 	.word	0x00000000
	.align		4
        /*000c*/ 	.word	0xfffffffe
	.align		4
        /*0010*/ 	.word	0x00000000
	.align		4
        /*0014*/ 	.word	0xfffffffd
	.align		4
        /*0018*/ 	.word	0x00000000
	.align		4
        /*001c*/ 	.word	0xfffffffc


//--------------------- .text._Z18blellochScanKernelPiS_i --------------------------
	.section	.text._Z18blellochScanKernelPiS_i,"ax",@progbits
	.align	128
        .global         _Z18blellochScanKernelPiS_i
        .type           _Z18blellochScanKernelPiS_i,@function
        .size           _Z18blellochScanKernelPiS_i,(.L_x_7 - _Z18blellochScanKernelPiS_i)
        .other          _Z18blellochScanKernelPiS_i,@"STO_CUDA_ENTRY STV_DEFAULT"
_Z18blellochScanKernelPiS_i:
.text._Z18blellochScanKernelPiS_i:
[----:B------:R-:W-:Y:S08]  /*0000*/  LDC R1, c[0x0][0x37c] ;  /* 0x0000df00ff017b82 */ /* 0x000ff00000000800 */
[----:B------:R-:W0:Y:S01]  /*0010*/  LDC R11, c[0x0][0x390] ;  /* 0x0000e400ff0b7b82 */ /* 0x000e220000000800 */
[----:B------:R-:W1:Y:S01]  /*0020*/  S2R R2, SR_TID.X ;  /* 0x0000000000027919 */ /* 0x000e620000002100 */
[----:B------:R-:W2:Y:S01]  /*0030*/  LDCU.64 UR8, c[0x0][0x358] ;  /* 0x00006b00ff0877ac */ /* 0x000ea20008000a00 */
[----:B------:R-:W-:-:S02]  /*0040*/  IMAD.MOV.U32 R8, RZ, RZ, RZ ;  /* 0x000000ffff087224 */ /* 0x000fc400078e00ff */
[----:B------:R-:W-:Y:S01]  /*0050*/  IMAD.MOV.U32 R10, RZ, RZ, RZ ;  /* 0x000000ffff0a7224 */ /* 0x000fe200078e00ff */
[----:B0-----:R-:W-:-:S04]  /*0060*/  LEA.HI R0, R11, R11, RZ, 0x1 ;  /* 0x0000000b0b007211 */ /* 0x001fc800078f08ff */
[----:B------:R-:W-:-:S05]  /*0070*/  SHF.R.S32.HI R3, RZ, 0x1, R0 ;  /* 0x00000001ff037819 */ /* 0x000fca0000011400 */
[----:B-1----:R-:W-:Y:S01]  /*0080*/  IMAD.IADD R0, R3, 0x1, R2 ;  /* 0x0000000103007824 */ /* 0x002fe200078e0202 */
[----:B------:R-:W-:-:S04]  /*0090*/  ISETP.GE.AND P0, PT, R2, R11, PT ;  /* 0x0000000b0200720c */ /* 0x000fc80003f06270 */
[----:B------:R-:W-:-:S09]  /*00a0*/  ISETP.GE.AND P1, PT, R0, R11, PT ;  /* 0x0000000b0000720c */ /* 0x000fd20003f26270 */
[----:B------:R-:W0:Y:S08]  /*00b0*/  @!P0 LDC.64 R4, c[0x0][0x380] ;  /* 0x0000e000ff048b82 */ /* 0x000e300000000a00 */
[----:B------:R-:W1:Y:S01]  /*00c0*/  @!P1 LDC.64 R6, c[0x0][0x380] ;  /* 0x0000e000ff069b82 */ /* 0x000e620000000a00 */
[----:B0-----:R-:W-:-:S05]  /*00d0*/  @!P0 IMAD.WIDE.U32 R4, R2, 0x4, R4 ;  /* 0x0000000402048825 */ /* 0x001fca00078e0004 */
[----:B--2---:R0:W2:Y:S01]  /*00e0*/  @!P0 LDG.E R8, desc[UR8][R4.64] ;  /* 0x0000000804088981 */ /* 0x0040a2000c1e1900 */
[----:B-1----:R-:W-:-:S05]  /*00f0*/  @!P1 IMAD.WIDE R6, R0, 0x4, R6 ;  /* 0x0000000400069825 */ /* 0x002fca00078e0206 */
[----:B------:R-:W3:Y:S01]  /*0100*/  @!P1 LDG.E R10, desc[UR8][R6.64] ;  /* 0x00000008060a9981 */ /* 0x000ee2000c1e1900 */
[----:B------:R-:W1:Y:S01]  /*0110*/  S2UR UR5, SR_CgaCtaId ;  /* 0x00000000000579c3 */ /* 0x000e620000008800 */
[----:B------:R-:W-:Y:S01]  /*0120*/  UMOV UR4, 0x400 ;  /* 0x0000040000047882 */ /* 0x000fe20000000000 */
[----:B------:R-:W-:Y:S01]  /*0130*/  SHF.R.S32.HI R11, RZ, 0x1, R11 ;  /* 0x00000001ff0b7819 */ /* 0x000fe2000001140b */
[----:B-1----:R-:W-:-:S03]  /*0140*/  ULEA UR4, UR5, UR4, 0x18 ;  /* 0x0000000405047291 */ /* 0x002fc6000f8ec0ff */
[----:B------:R-:W-:Y:S01]  /*0150*/  ISETP.GE.AND P1, PT, R11, 0x1, PT ;  /* 0x000000010b00780c */ /* 0x000fe20003f26270 */
[----:B------:R-:W1:Y:S02]  /*0160*/  LDCU UR5, c[0x0][0x390] ;  /* 0x00007200ff0577ac */ /* 0x000e640008000800 */
[----:B------:R-:W-:-:S05]  /*0170*/  LEA R9, R2, UR4, 0x2 ;  /* 0x0000000402097c11 */ /* 0x000fca000f8e10ff */
[----:B------:R-:W-:Y:S01]  /*0180*/  IMAD R3, R3, 0x4, R9 ;  /* 0x0000000403037824 */ /* 0x000fe200078e0209 */
[----:B------:R-:W-:Y:S01]  /*0190*/  ISETP.NE.AND P0, PT, R2, RZ, PT ;  /* 0x000000ff0200720c */ /* 0x000fe20003f05270 */
[----:B0-----:R-:W-:Y:S01]  /*01a0*/  IMAD.MOV.U32 R4, RZ, RZ, 0x1 ;  /* 0x00000001ff047424 */ /* 0x001fe200078e00ff */
[----:B--2---:R0:W-:Y:S04]  /*01b0*/  STS [R9], R8 ;  /* 0x0000000809007388 */ /* 0x0041e80000000800 */
[----:B---3--:R0:W-:Y:S01]  /*01c0*/  STS [R3], R10 ;  /* 0x0000000a03007388 */ /* 0x0081e20000000800 */
[----:B-1----:R-:W-:Y:S06]  /*01d0*/  @!P1 BRA `(.L_x_0) ;  /* 0x00000000003c9947 */ /* 0x002fec0003800000 */
[----:B------:R-:W-:Y:S01]  /*01e0*/  LEA R5, R2, 0x1, 0x1 ;  /* 0x0000000102057811 */ /* 0x000fe200078e08ff */
[----:B------:R-:W-:-:S07]  /*01f0*/  IMAD.MOV.U32 R4, RZ, RZ, 0x1 ;  /* 0x00000001ff047424 */ /* 0x000fce00078e00ff */
.L_x_1:
[----:B------:R-:W-:Y:S01]  /*0200*/  BAR.SYNC.DEFER_BLOCKING 0x0 ;  /* 0x0000000000007b1d */ /* 0x000fe20000010000 */
[----:B------:R-:W-:-:S13]  /*0210*/  ISETP.GE.AND P1, PT, R2, R11, PT ;  /* 0x0000000b0200720c */ /* 0x000fda0003f26270 */
[----:B------:R-:W-:-:S05]  /*0220*/  @!P1 IMAD R6, R5, R4, RZ ;  /* 0x0000000405069224 */ /* 0x000fca00078e02ff */
[----:B------:R-:W-:-:S05]  /*0230*/  @!P1 LEA R7, R6, UR4, 0x2 ;  /* 0x0000000406079c11 */ /* 0x000fca000f8e10ff */
[C---:B------:R-:W-:Y:S02]  /*0240*/  @!P1 IMAD R6, R4.reuse, 0x4, R7 ;  /* 0x0000000404069824 */ /* 0x040fe400078e0207 */
[----:B------:R-:W-:Y:S01]  /*0250*/  @!P1 LDS R7, [R7+-0x4] ;  /* 0xfffffc0007079984 */ /* 0x000fe20000000800 */
[----:B------:R-:W-:-:S03]  /*0260*/  IMAD.SHL.U32 R4, R4, 0x2, RZ ;  /* 0x0000000204047824 */ /* 0x000fc600078e00ff */
[----:B0-----:R-:W0:Y:S02]  /*0270*/  @!P1 LDS R8, [R6+-0x4] ;  /* 0xfffffc0006089984 */ /* 0x001e240000000800 */
[----:B0-----:R-:W-:-:S05]  /*0280*/  @!P1 IMAD.IADD R13, R7, 0x1, R8 ;  /* 0x00000001070d9824 */ /* 0x001fca00078e0208 */
[----:B------:R1:W-:Y:S01]  /*0290*/  @!P1 STS [R6+-0x4], R13 ;  /* 0xfffffc0d06009388 */ /* 0x0003e20000000800 */
[----:B------:R-:W-:Y:S02]  /*02a0*/  ISETP.GT.U32.AND P1, PT, R11, 0x1, PT ;  /* 0x000000010b00780c */ /* 0x000fe40003f24070 */
[----:B------:R-:W-:-:S11]  /*02b0*/  SHF.R.U32.HI R11, RZ, 0x1, R11 ;  /* 0x00000001ff0b7819 */ /* 0x000fd6000001160b */
[----:B-1----:R-:W-:Y:S05]  /*02c0*/  @P1 BRA `(.L_x_1) ;  /* 0xfffffffc00cc1947 */ /* 0x002fea000383ffff */
.L_x_0:
[----:B------:R-:W-:Y:S01]  /*02d0*/  BAR.SYNC.DEFER_BLOCKING 0x0 ;  /* 0x0000000000007b1d */ /* 0x000fe20000010000 */
[----:B------:R-:W-:Y:S02]  /*02e0*/  ULEA UR6, UR5, UR4, 0x2 ;  /* 0x0000000405067291 */ /* 0x000fe4000f8e10ff */
[----:B------:R-:W-:-:S07]  /*02f0*/  UISETP.GE.AND UP0, UPT, UR5, 0x2, UPT ;  /* 0x000000020500788c */ /* 0x000fce000bf06270 */
[----:B------:R-:W1:Y:S04]  /*0300*/  LDS R7, [UR6+-0x4] ;  /* 0xfffffc06ff077984 */ /* 0x000e680008000800 */
[----:B------:R-:W-:Y:S01]  /*0310*/  @!P0 STS [UR6+-0x4], RZ ;  /* 0xfffffcffff008988 */ /* 0x000fe20008000806 */
[----:B------:R-:W-:Y:S05]  /*0320*/  BRA.U !UP0, `(.L_x_2) ;  /* 0x0000000108447547 */ /* 0x000fea000b800000 */
[----:B------:R-:W-:Y:S01]  /*0330*/  LEA R13, R2, 0x1, 0x1 ;  /* 0x00000001020d7811 */ /* 0x000fe200078e08ff */
[----:B------:R-:W2:Y:S01]  /*0340*/  LDCU UR5, c[0x0][0x390] ;  /* 0x00007200ff0577ac */ /* 0x000ea20008000800 */
[----:B------:R-:W-:-:S05]  /*0350*/  UMOV UR6, 0x1 ;  /* 0x0000000100067882 */ /* 0x000fca0000000000 */
.L_x_3:
[----:B------:R-:W-:Y:S01]  /*0360*/  BAR.SYNC.DEFER_BLOCKING 0x0 ;  /* 0x0000000000007b1d */ /* 0x000fe20000010000 */
[----:B------:R-:W-:Y:S01]  /*0370*/  ISETP.GE.U32.AND P0, PT, R2, UR6, PT ;  /* 0x0000000602007c0c */ /* 0x000fe2000bf06070 */
[----:B------:R-:W-:Y:S01]  /*0380*/  USHF.L.U32 UR6, UR6, 0x1, URZ ;  /* 0x0000000106067899 */ /* 0x000fe200080006ff */
[----:B------:R-:W-:-:S03]  /*0390*/  SHF.R.U32.HI R4, RZ, 0x1, R4 ;  /* 0x00000001ff047819 */ /* 0x000fc60000011604 */
[----:B--2---:R-:W-:-:S08]  /*03a0*/  UISETP.GE.AND UP0, UPT, UR6, UR5, UPT ;  /* 0x000000050600728c */ /* 0x004fd0000bf06270 */
[----:B---3--:R-:W-:-:S05]  /*03b0*/  @!P0 IMAD R5, R4, R13, RZ ;  /* 0x0000000d04058224 */ /* 0x008fca00078e02ff */
[----:B------:R-:W-:-:S05]  /*03c0*/  @!P0 LEA R5, R5, UR4, 0x2 ;  /* 0x0000000405058c11 */ /* 0x000fca000f8e10ff */
[----:B0-----:R-:W-:Y:S01]  /*03d0*/  @!P0 IMAD R8, R4, 0x4, R5 ;  /* 0x0000000404088824 */ /* 0x001fe200078e0205 */
[----:B------:R-:W-:Y:S04]  /*03e0*/  @!P0 LDS R6, [R5+-0x4] ;  /* 0xfffffc0005068984 */ /* 0x000fe80000000800 */
[----:B------:R-:W0:Y:S02]  /*03f0*/  @!P0 LDS R10, [R8+-0x4] ;  /* 0xfffffc00080a8984 */ /* 0x000e240000000800 */
[----:B0-----:R-:W-:Y:S02]  /*0400*/  @!P0 IMAD.IADD R11, R6, 0x1, R10 ;  /* 0x00000001060b8824 */ /* 0x001fe400078e020a */
[----:B------:R3:W-:Y:S04]  /*0410*/  @!P0 STS [R5+-0x4], R10 ;  /* 0xfffffc0a05008388 */ /* 0x0007e80000000800 */
[----:B------:R3:W-:Y:S01]  /*0420*/  @!P0 STS [R8+-0x4], R11 ;  /* 0xfffffc0b08008388 */ /* 0x0007e20000000800 */
[----:B------:R-:W-:Y:S05]  /*0430*/  BRA.U !UP0, `(.L_x_3) ;  /* 0xfffffffd08c87547 */ /* 0x000fea000b83ffff */
.L_x_2:
[----:B------:R-:W-:Y:S01]  /*0440*/  BAR.SYNC.DEFER_BLOCKING 0x0 ;  /* 0x0000000000007b1d */ /* 0x000fe20000010000 */
[----:B------:R-:W-:Y:S01]  /*0450*/  ISETP.GE.AND P0, PT, R2, UR5, PT ;  /* 0x0000000502007c0c */ /* 0x000fe2000bf06270 */
[----:B------:R-:W-:-:S04]  /*0460*/  UIADD3 UR4, UPT, UPT, UR5, -0x1, URZ ;  /* 0xffffffff05047890 */ /* 0x000fc8000fffe0ff */
[----:B------:R-:W-:Y:S08]  /*0470*/  BSSY.RECONVERGENT B0, `(.L_x_4) ;  /* 0x0000008000007945 */ /* 0x000ff00003800200 */
[----:B------:R-:W-:Y:S05]  /*0480*/  @P0 BRA `(.L_x_5) ;  /* 0x0000000000180947 */ /* 0x000fea0003800000 */
[----:B------:R-:W-:Y:S01]  /*0490*/  ISETP.GE.AND P0, PT, R2, UR4, PT ;  /* 0x0000000402007c0c */ /* 0x000fe2000bf06270 */
[----:B---3--:R-:W2:-:S12]  /*04a0*/  LDC.64 R4, c[0x0][0x388] ;  /* 0x0000e200ff047b82 */ /* 0x008e980000000a00 */
[----:B0-----:R-:W0:Y:S01]  /*04b0*/  @!P0 LDS R9, [R9+0x4] ;  /* 0x0000040009098984 */ /* 0x001e220000000800 */
[----:B--2---:R-:W-:-:S05]  /*04c0*/  IMAD.WIDE.U32 R4, R2, 0x4, R4 ;  /* 0x0000000402047825 */ /* 0x004fca00078e0004 */
[----:B0-----:R2:W-:Y:S04]  /*04d0*/  @!P0 STG.E desc[UR8][R4.64], R9 ;  /* 0x0000000904008986 */ /* 0x0015e8000c101908 */
[----:B-1----:R2:W-:Y:S02]  /*04e0*/  @P0 STG.E desc[UR8][R4.64], R7 ;  /* 0x0000000704000986 */ /* 0x0025e4000c101908 */
.L_x_5:
[----:B------:R-:W-:Y:S05]  /*04f0*/  BSYNC.RECONVERGENT B0 ;  /* 0x0000000000007941 */ /* 0x000fea0003800200 */
.L_x_4:
[----:B------:R-:W-:-:S13]  /*0500*/  ISETP.GE.AND P0, PT, R0, UR5, PT ;  /* 0x0000000500007c0c */ /* 0x000fda000bf06270 */
[----:B------:R-:W-:Y:S05]  /*0510*/  @P0 EXIT ;  /* 0x000000000000094d */ /* 0x000fea0003800000 */
[----:B------:R-:W-:-:S13]  /*0520*/  ISETP.GE.AND P0, PT, R0, UR4, PT ;  /* 0x0000000400007c0c */ /* 0x000fda000bf06270 */
[----:B0-----:R-:W0:Y:S01]  /*0530*/  @!P0 LDS R3, [R3+0x4] ;  /* 0x0000040003038984 */ /* 0x001e220000000800 */
[----:B--23--:R-:W2:Y:S02]  /*0540*/  @!P0 LDC.64 R4, c[0x0][0x388] ;  /* 0x0000e200ff048b82 */ /* 0x00cea40000000a00 */
[----:B--2---:R-:W-:-:S05]  /*0550*/  @!P0 IMAD.WIDE R4, R0, 0x4, R4 ;  /* 0x0000000400048825 */ /* 0x004fca00078e0204 */
[----:B0-----:R0:W-:Y:S01]  /*0560*/  @!P0 STG.E desc[UR8][R4.64], R3 ;  /* 0x0000000304008986 */ /* 0x0011e2000c101908 */
[----:B------:R-:W-:Y:S05]  /*0570*/  @!P0 EXIT ;  /* 0x000000000000894d */ /* 0x000fea0003800000 */
[----:B0-----:R-:W0:Y:S02]  /*0580*/  LDC.64 R2, c[0x0][0x388] ;  /* 0x0000e200ff027b82 */ /* 0x001e240000000a00 */
[----:B0-----:R-:W-:-:S05]  /*0590*/  IMAD.WIDE R2, R0, 0x4, R2 ;  /* 0x0000000400027825 */ /* 0x001fca00078e0202 */
[----:B-1----:R-:W-:Y:S01]  /*05a0*/  STG.E desc[UR8][R2.64], R7 ;  /* 0x0000000702007986 */ /* 0x002fe2000c101908 */
[----:B------:R-:W-:Y:S05]  /*05b0*/  EXIT ;  /* 0x000000000000794d */ /* 0x000fea0003800000 */
.L_x_6:
[----:B------:R-:W-:-:S00]  /*05c0*/  BRA `(.L_x_6) ;  /* 0xfffffffc00fc7947 */ /* 0x000fc0000383ffff */
[----:B------:R-:W-:-:S00]  /*05d0*/  NOP ;  /* 0x0000000000007918 */ /* 0x000fc00000000000 */
        /* <DEDUP_REMOVED lines=10> */
.L_x_7:


//--------------------- .nv.shared._Z18blellochScanKernelPiS_i --------------------------
	.section	.nv.shared._Z18blellochScanKernelPiS_i,"aw",@nobits
	.sectionflags	@""
	.align	16
	.zero		1024


//--------------------- .nv.shared.reserved.0     --------------------------
	.section	.nv.shared.reserved.0,"aw",@nobits
	.weak		__nv_reservedSMEM_offset_0_alias
	.size		__nv_reservedSMEM_offset_0_alias, 0, 64
	.other		__nv_reservedSMEM_offset_0_alias,@"STO_CUDA_RESERVED_SHARED STV_DEFAULT"
__nv_reservedSMEM_offset_0_alias:
	.zero		0
	.zero		64


//--------------------- .nv.constant0._Z18blellochScanKernelPiS_i --------------------------
	.section	.nv.constant0._Z18blellochScanKernelPiS_i,"a",@progbits
	.sectionflags	@""
	.align	4
.nv.constant0._Z18blellochScanKernelPiS_i:
	.zero		916


//--------------------- SYMBOLS --------------------------

	.type		.nv.reservedSmem.offset0,@object
	.size		.nv.reservedSmem.offset0,0x4
	.type		.nv.reservedSmem.cap,@object
	.size		.nv.reservedSmem.cap,0x4
